	.headerflags	@"EF_CUDA_TEXMODE_UNIFIED EF_CUDA_64BIT_ADDRESS EF_CUDA_ACCELERATORS EF_CUDA_SM90 EF_CUDA_VIRTUAL_SM(EF_CUDA_SM90)"
	.elftype	@"ET_EXEC"


//--------------------- .nv.info                  --------------------------
	.section	.nv.info,"",@"SHT_CUDA_INFO"
	.align	4


	//----- nvinfo : EIATTR_REGCOUNT
	.align		4
        /*0000*/ 	.byte	0x04, 0x2f
        /*0002*/ 	.short	(.L_2 - .L_1)
	.align		4
.L_1:
        /*0004*/ 	.word	index@(triton_poi_fused_log_sigmoid_forward_mul_neg_pow_rsub_sigmoid_sub_0)
        /*0008*/ 	.word	0x0000001e


	//----- nvinfo : EIATTR_MIN_STACK_SIZE
	.align		4
.L_2:
        /*000c*/ 	.byte	0x04, 0x12
        /*000e*/ 	.short	(.L_4 - .L_3)
	.align		4
.L_3:
        /*0010*/ 	.word	index@(triton_poi_fused_log_sigmoid_forward_mul_neg_pow_rsub_sigmoid_sub_0)
        /*0014*/ 	.word	0x00000000


	//----- nvinfo : EIATTR_FRAME_SIZE
	.align		4
.L_4:
        /*0018*/ 	.byte	0x04, 0x11
        /*001a*/ 	.short	(.L_6 - .L_5)
	.align		4
.L_5:
        /*001c*/ 	.word	index@(triton_poi_fused_log_sigmoid_forward_mul_neg_pow_rsub_sigmoid_sub_0)
        /*0020*/ 	.word	0x00000000


	//----- nvinfo : EIATTR_MIN_STACK_SIZE
	.align		4
.L_6:
        /*0024*/ 	.byte	0x04, 0x12
        /*0026*/ 	.short	(.L_8 - .L_7)
	.align		4
.L_7:
        /*0028*/ 	.word	index@(triton_poi_fused_log_sigmoid_forward_mul_neg_pow_rsub_sigmoid_sub_0)
        /*002c*/ 	.word	0x00000000
.L_8:


//--------------------- .nv.info.triton_poi_fused_log_sigmoid_forward_mul_neg_pow_rsub_sigmoid_sub_0 --------------------------
	.section	.nv.info.triton_poi_fused_log_sigmoid_forward_mul_neg_pow_rsub_sigmoid_sub_0,"",@"SHT_CUDA_INFO"
	.sectionflags	@""
	.align	4


	//----- nvinfo : EIATTR_CUDA_API_VERSION
	.align		4
        /*0000*/ 	.byte	0x04, 0x37
        /*0002*/ 	.short	(.L_10 - .L_9)
.L_9:
        /*0004*/ 	.word	0x0000007c


	//----- nvinfo : EIATTR_KPARAM_INFO
	.align		4
.L_10:
        /*0008*/ 	.byte	0x04, 0x17
        /*000a*/ 	.short	(.L_12 - .L_11)
.L_11:
        /*000c*/ 	.word	0x00000000
        /*0010*/ 	.short	0x0003
        /*0012*/ 	.short	0x0018
        /*0014*/ 	.byte	0x00, 0xf0, 0x11, 0x00


	//----- nvinfo : EIATTR_KPARAM_INFO
	.align		4
.L_12:
        /*0018*/ 	.byte	0x04, 0x17
        /*001a*/ 	.short	(.L_14 - .L_13)
.L_13:
        /*001c*/ 	.word	0x00000000
        /*0020*/ 	.short	0x0002
        /*0022*/ 	.short	0x0010
        /*0024*/ 	.byte	0x00, 0xf4, 0x21, 0x00


	//----- nvinfo : EIATTR_KPARAM_INFO
	.align		4
.L_14:
        /*0028*/ 	.byte	0x04, 0x17
        /*002a*/ 	.short	(.L_16 - .L_15)
.L_15:
        /*002c*/ 	.word	0x00000000
        /*0030*/ 	.short	0x0001
        /*0032*/ 	.short	0x0008
        /*0034*/ 	.byte	0x00, 0xf4, 0x21, 0x00


	//----- nvinfo : EIATTR_KPARAM_INFO
	.align		4
.L_16:
        /*0038*/ 	.byte	0x04, 0x17
        /*003a*/ 	.short	(.L_18 - .L_17)
.L_17:
        /*003c*/ 	.word	0x00000000
        /*0040*/ 	.short	0x0000
        /*0042*/ 	.short	0x0000
        /*0044*/ 	.byte	0x00, 0xf4, 0x21, 0x00


	//----- nvinfo : EIATTR_SPARSE_MMA_MASK
	.align		4
.L_18:
        /*0048*/ 	.byte	0x03, 0x50
        /*004a*/ 	.short	0x0000


	//----- nvinfo : EIATTR_MAXREG_COUNT
	.align		4
        /*004c*/ 	.byte	0x03, 0x1b
        /*004e*/ 	.short	0x00ff


	//----- nvinfo : EIATTR_EXIT_INSTR_OFFSETS
	.align		4
        /*0050*/ 	.byte	0x04, 0x1c
        /*0052*/ 	.short	(.L_20 - .L_19)


	//   ....[0]....
.L_19:
        /*0054*/ 	.word	0x00000f00


	//   ....[1]....
        /*0058*/ 	.word	0x00000f20


	//----- nvinfo : EIATTR_REQNTID
	.align		4
.L_20:
        /*005c*/ 	.byte	0x04, 0x10
        /*005e*/ 	.short	(.L_22 - .L_21)
.L_21:
        /*0060*/ 	.word	0x00000080
        /*0064*/ 	.word	0x00000001
        /*0068*/ 	.word	0x00000001


	//----- nvinfo : EIATTR_CRS_STACK_SIZE
	.align		4
.L_22:
        /*006c*/ 	.byte	0x04, 0x1e
        /*006e*/ 	.short	(.L_24 - .L_23)
.L_23:
        /*0070*/ 	.word	0x00000000


	//----- nvinfo : EIATTR_CBANK_PARAM_SIZE
	.align		4
.L_24:
        /*0074*/ 	.byte	0x03, 0x19
        /*0076*/ 	.short	0x001c


	//----- nvinfo : EIATTR_PARAM_CBANK
	.align		4
        /*0078*/ 	.byte	0x04, 0x0a
        /*007a*/ 	.short	(.L_26 - .L_25)
	.align		4
.L_25:
        /*007c*/ 	.word	index@(.nv.constant0.triton_poi_fused_log_sigmoid_forward_mul_neg_pow_rsub_sigmoid_sub_0)
        /*0080*/ 	.short	0x0210
        /*0082*/ 	.short	0x001c


	//----- nvinfo : EIATTR_SW_WAR
	.align		4
.L_26:
        /*0084*/ 	.byte	0x04, 0x36
        /*0086*/ 	.short	(.L_28 - .L_27)
.L_27:
        /*0088*/ 	.word	0x00000008
.L_28:


//--------------------- .nv.callgraph             --------------------------
	.section	.nv.callgraph,"",@"SHT_CUDA_CALLGRAPH"
	.align	4
	.sectionentsize	8
	.align		4
        /*0000*/ 	.word	0x00000000
	.align		4
        /*0004*/ 	.word	0xffffffff
	.align		4
        /*0008*/ 	.word	0x00000000
	.align		4
        /*000c*/ 	.word	0xfffffffe
	.align		4
        /*0010*/ 	.word	0x00000000
	.align		4
        /*0014*/ 	.word	0xfffffffd
	.align		4
        /*0018*/ 	.word	0x00000000
	.align		4
        /*001c*/ 	.word	0xfffffffc


//--------------------- .nv.constant4             --------------------------
	.section	.nv.constant4,"a",@progbits
	.align	8
	.align		8
.nv.constant4:
        /*0000*/ 	.dword	_$_str


//--------------------- .text.triton_poi_fused_log_sigmoid_forward_mul_neg_pow_rsub_sigmoid_sub_0 --------------------------
	.section	.text.triton_poi_fused_log_sigmoid_forward_mul_neg_pow_rsub_sigmoid_sub_0,"ax",@progbits
	.align	128
        .global         triton_poi_fused_log_sigmoid_forward_mul_neg_pow_rsub_sigmoid_sub_0
        .type           triton_poi_fused_log_sigmoid_forward_mul_neg_pow_rsub_sigmoid_sub_0,@function
        .size           triton_poi_fused_log_sigmoid_forward_mul_neg_pow_rsub_sigmoid_sub_0,(.L_x_9 - triton_poi_fused_log_sigmoid_forward_mul_neg_pow_rsub_sigmoid_sub_0)
        .other          triton_poi_fused_log_sigmoid_forward_mul_neg_pow_rsub_sigmoid_sub_0,@"STO_CUDA_ENTRY STV_DEFAULT"
triton_poi_fused_log_sigmoid_forward_mul_neg_pow_rsub_sigmoid_sub_0:
.text.triton_poi_fused_log_sigmoid_forward_mul_neg_pow_rsub_sigmoid_sub_0:
[----:B------:R-:W0:Y:S02]  /*0000*/  LDC R1, c[0x0][0x28] ;  /* 0x00000a00ff017b82 */ /* 0x000e240000000800 */
[----:B------:R-:W1:Y:S01]  /*0010*/  S2R R0, SR_TID.X ;  /* 0x0000000000007919 */ /* 0x000e620000002100 */
[----:B------:R-:W2:Y:S01]  /*0020*/  LDC.64 R6, c[0x0][0x210] ;  /* 0x00008400ff067b82 */ /* 0x000ea20000000a00 */
[----:B------:R-:W-:Y:S01]  /*0030*/  CS2R R4, SRZ ;  /* 0x0000000000047805 */ /* 0x000fe2000001ff00 */
[----:B------:R-:W-:Y:S01]  /*0040*/  ULDC.64 UR4, c[0x0][0x208] ;  /* 0x0000820000047ab9 */ /* 0x000fe20000000a00 */
[----:B------:R-:W3:Y:S05]  /*0050*/  S2R R3, SR_CTAID.X ;  /* 0x0000000000037919 */ /* 0x000eea0000002500 */
[----:B------:R-:W4:Y:S01]  /*0060*/  LDC.64 R12, c[0x0][0x218] ;  /* 0x00008600ff0c7b82 */ /* 0x000f220000000a00 */
[----:B-1----:R-:W-:-:S04]  /*0070*/  SHF.L.U32 R0, R0, 0x1, RZ ;  /* 0x0000000100007819 */ /* 0x002fc800000006ff */
[----:B------:R-:W-:-:S04]  /*0080*/  LOP3.LUT R0, R0, 0xfe, RZ, 0xc0, !PT ;  /* 0x000000fe00007812 */ /* 0x000fc800078ec0ff */
[----:B---3--:R-:W-:-:S04]  /*0090*/  LEA R8, R3, R0, 0x8 ;  /* 0x0000000003087211 */ /* 0x008fc800078e40ff */
[C---:B------:R-:W-:Y:S01]  /*00a0*/  ISETP.GE.AND P0, PT, R8.reuse, 0x100, PT ;  /* 0x000001000800780c */ /* 0x040fe20003f06270 */
[----:B--2---:R-:W-:-:S12]  /*00b0*/  IMAD.WIDE R6, R8, 0x4, R6 ;  /* 0x0000000408067825 */ /* 0x004fd800078e0206 */
[----:B------:R-:W2:Y:S01]  /*00c0*/  @!P0 LDG.E.64 R4, desc[UR4][R6.64] ;  /* 0x0000000406048981 */ /* 0x000ea2000c1e1b00 */
[----:B------:R-:W-:Y:S01]  /*00d0*/  CS2R R2, SRZ ;  /* 0x0000000000027805 */ /* 0x000fe2000001ff00 */
[----:B----4-:R-:W-:-:S05]  /*00e0*/  IMAD.WIDE R12, R8, 0x4, R12 ;  /* 0x00000004080c7825 */ /* 0x010fca00078e020c */
[----:B------:R1:W5:Y:S01]  /*00f0*/  @!P0 LDG.E.64 R2, desc[UR4][R12.64] ;  /* 0x000000040c028981 */ /* 0x000362000c1e1b00 */
[----:B------:R-:W-:Y:S01]  /*0100*/  BSSY B0, `(.L_x_0) ;  /* 0x00000ad000007945 */ /* 0x000fe20003800000 */
[--C-:B--2---:R-:W-:Y:S01]  /*0110*/  FADD R10, RZ, -R4.reuse ;  /* 0x80000004ff0a7221 */ /* 0x104fe20000000000 */
[----:B------:R-:W-:Y:S01]  /*0120*/  FADD R0, RZ, -|R4| ;  /* 0xc0000004ff007221 */ /* 0x000fe20000000000 */
[--C-:B------:R-:W-:Y:S01]  /*0130*/  FADD R11, RZ, -R5.reuse ;  /* 0x80000005ff0b7221 */ /* 0x100fe20000000000 */
[----:B------:R-:W-:Y:S01]  /*0140*/  FADD R7, RZ, -|R5| ;  /* 0xc0000005ff077221 */ /* 0x000fe20000000000 */
[----:B------:R-:W-:Y:S01]  /*0150*/  FMUL R15, R10, 1.4426950216293334961 ;  /* 0x3fb8aa3b0a0f7820 */ /* 0x000fe20000400000 */
[----:B------:R-:W-:Y:S01]  /*0160*/  FMUL R14, R0, 1.4426950216293334961 ;  /* 0x3fb8aa3b000e7820 */ /* 0x000fe20000400000 */
[----:B------:R-:W-:Y:S01]  /*0170*/  FMUL R16, R11, 1.4426950216293334961 ;  /* 0x3fb8aa3b0b107820 */ /* 0x000fe20000400000 */
[--C-:B------:R-:W-:Y:S01]  /*0180*/  FADD R0, RZ, -R10.reuse ;  /* 0x8000000aff007221 */ /* 0x100fe20000000000 */
[----:B-1----:R-:W-:Y:S01]  /*0190*/  FMUL R13, R7, 1.4426950216293334961 ;  /* 0x3fb8aa3b070d7820 */ /* 0x002fe20000400000 */
[----:B------:R-:W-:Y:S01]  /*01a0*/  FSETP.GEU.AND P2, PT, R15, -126, PT ;  /* 0xc2fc00000f00780b */ /* 0x000fe20003f4e000 */
[----:B------:R-:W-:Y:S01]  /*01b0*/  FADD R7, RZ, -|R10| ;  /* 0xc000000aff077221 */ /* 0x000fe20000000000 */
[----:B------:R-:W-:Y:S01]  /*01c0*/  FSETP.GEU.AND P4, PT, R14, -126, PT ;  /* 0xc2fc00000e00780b */ /* 0x000fe20003f8e000 */
[----:B------:R-:W-:Y:S01]  /*01d0*/  FMUL R6, R0, 1.4426950216293334961 ;  /* 0x3fb8aa3b00067820 */ /* 0x000fe20000400000 */
[----:B------:R-:W-:Y:S01]  /*01e0*/  FSETP.GEU.AND P3, PT, R16, -126, PT ;  /* 0xc2fc00001000780b */ /* 0x000fe20003f6e000 */
[----:B------:R-:W-:Y:S01]  /*01f0*/  FADD R0, RZ, -R11 ;  /* 0x8000000bff007221 */ /* 0x000fe20000000000 */
[----:B------:R-:W-:-:S02]  /*0200*/  FMUL R7, R7, 1.4426950216293334961 ;  /* 0x3fb8aa3b07077820 */ /* 0x000fc40000400000 */
[----:B------:R-:W-:Y:S01]  /*0210*/  FSETP.GEU.AND P5, PT, R6, -126, PT ;  /* 0xc2fc00000600780b */ /* 0x000fe20003fae000 */
[----:B------:R-:W-:-:S04]  /*0220*/  FMUL R0, R0, 1.4426950216293334961 ;  /* 0x3fb8aa3b00007820 */ /* 0x000fc80000400000 */
[----:B------:R-:W-:Y:S01]  /*0230*/  @!P2 FMUL R15, R15, 0.5 ;  /* 0x3f0000000f0fa820 */ /* 0x000fe20000400000 */
[----:B------:R-:W-:Y:S01]  /*0240*/  FSETP.GEU.AND P1, PT, R0, -126, PT ;  /* 0xc2fc00000000780b */ /* 0x000fe20003f2e000 */
[----:B------:R-:W-:Y:S02]  /*0250*/  @!P4 FMUL R14, R14, 0.5 ;  /* 0x3f0000000e0ec820 */ /* 0x000fe40000400000 */
[----:B------:R-:W-:Y:S02]  /*0260*/  @!P3 FMUL R16, R16, 0.5 ;  /* 0x3f0000001010b820 */ /* 0x000fe40000400000 */
[----:B------:R-:W1:Y:S02]  /*0270*/  MUFU.EX2 R15, R15 ;  /* 0x0000000f000f7308 */ /* 0x000e640000000800 */
[----:B------:R-:W-:-:S06]  /*0280*/  @!P5 FMUL R6, R6, 0.5 ;  /* 0x3f0000000606d820 */ /* 0x000fcc0000400000 */
[----:B------:R-:W2:Y:S01]  /*0290*/  MUFU.EX2 R9, R14 ;  /* 0x0000000e00097308 */ /* 0x000ea20000000800 */
[----:B------:R-:W-:Y:S01]  /*02a0*/  @!P1 FMUL R0, R0, 0.5 ;  /* 0x3f00000000009820 */ /* 0x000fe20000400000 */
[----:B-1----:R-:W-:Y:S01]  /*02b0*/  @!P2 FMUL R15, R15, R15 ;  /* 0x0000000f0f0fa220 */ /* 0x002fe20000400000 */
[----:B------:R-:W-:-:S05]  /*02c0*/  FSETP.GEU.AND P2, PT, R13, -126, PT ;  /* 0xc2fc00000d00780b */ /* 0x000fca0003f4e000 */
[----:B------:R-:W1:Y:S01]  /*02d0*/  MUFU.EX2 R16, R16 ;  /* 0x0000001000107308 */ /* 0x000e620000000800 */
[----:B------:R-:W-:Y:S01]  /*02e0*/  FADD R19, R15, 1 ;  /* 0x3f8000000f137421 */ /* 0x000fe20000000000 */
[----:B------:R-:W-:Y:S01]  /*02f0*/  HFMA2.MMA R15, -RZ, RZ, 1.625, 0 ;  /* 0x3e800000ff0f7435 */ /* 0x000fe200000001ff */
[----:B--2---:R-:W-:-:S05]  /*0300*/  @!P4 FMUL R9, R9, R9 ;  /* 0x000000090909c220 */ /* 0x004fca0000400000 */
[----:B------:R-:W2:Y:S01]  /*0310*/  MUFU.EX2 R18, R6 ;  /* 0x0000000600127308 */ /* 0x000ea20000000800 */
[----:B------:R-:W-:Y:S01]  /*0320*/  FADD.FTZ.RZ R12, R9, 1 ;  /* 0x3f800000090c7421 */ /* 0x000fe2000001c000 */
[----:B------:R-:W-:Y:S01]  /*0330*/  @!P2 FMUL R13, R13, 0.5 ;  /* 0x3f0000000d0da820 */ /* 0x000fe20000400000 */
[----:B-1----:R-:W-:-:S05]  /*0340*/  @!P3 FMUL R16, R16, R16 ;  /* 0x000000101010b220 */ /* 0x002fca0000400000 */
[----:B------:R-:W1:Y:S01]  /*0350*/  MUFU.EX2 R6, R13 ;  /* 0x0000000d00067308 */ /* 0x000e620000000800 */
[----:B------:R-:W-:Y:S01]  /*0360*/  IADD3 R12, R12, -0x3f400000, RZ ;  /* 0xc0c000000c0c7810 */ /* 0x000fe20007ffe0ff */
[----:B------:R-:W-:Y:S01]  /*0370*/  FADD R20, R16, 1 ;  /* 0x3f80000010147421 */ /* 0x000fe20000000000 */
[----:B------:R-:W-:Y:S01]  /*0380*/  FADD R16, RZ, -|R11| ;  /* 0xc000000bff107221 */ /* 0x000fe20000000000 */
[----:B------:R-:W-:Y:S01]  /*0390*/  FSETP.GT.AND P3, PT, R19, 8.50705917302346158658e+37, PT ;  /* 0x7e8000001300780b */ /* 0x000fe20003f64000 */
[----:B--2---:R-:W-:Y:S01]  /*03a0*/  @!P5 FMUL R18, R18, R18 ;  /* 0x000000121212d220 */ /* 0x004fe20000400000 */
[----:B------:R-:W-:Y:S02]  /*03b0*/  FSETP.GEU.AND P5, PT, R7, -126, PT ;  /* 0xc2fc00000700780b */ /* 0x000fe40003fae000 */
[----:B------:R-:W2:Y:S01]  /*03c0*/  MUFU.EX2 R21, R0 ;  /* 0x0000000000157308 */ /* 0x000ea20000000800 */
[----:B------:R-:W-:Y:S01]  /*03d0*/  LOP3.LUT R12, R12, 0xff800000, RZ, 0xc0, !PT ;  /* 0xff8000000c0c7812 */ /* 0x000fe200078ec0ff */
[----:B------:R-:W-:Y:S01]  /*03e0*/  FMUL R16, R16, 1.4426950216293334961 ;  /* 0x3fb8aa3b10107820 */ /* 0x000fe20000400000 */
[----:B------:R-:W-:Y:S01]  /*03f0*/  FSETP.GT.AND P4, PT, R20, 8.50705917302346158658e+37, PT ;  /* 0x7e8000001400780b */ /* 0x000fe20003f84000 */
[----:B------:R-:W-:Y:S01]  /*0400*/  FADD R18, R18, 1 ;  /* 0x3f80000012127421 */ /* 0x000fe20000000000 */
[----:B------:R-:W-:Y:S01]  /*0410*/  IADD3 R14, -R12, 0x40800000, RZ ;  /* 0x408000000c0e7810 */ /* 0x000fe20007ffe1ff */
[----:B-1----:R-:W-:Y:S01]  /*0420*/  @!P2 FMUL R6, R6, R6 ;  /* 0x000000060606a220 */ /* 0x002fe20000400000 */
[----:B------:R-:W-:-:S02]  /*0430*/  FSETP.GEU.AND P2, PT, R16, -126, PT ;  /* 0xc2fc00001000780b */ /* 0x000fc40003f4e000 */
[----:B------:R-:W-:Y:S01]  /*0440*/  IADD3 R17, R9, -R12, RZ ;  /* 0x8000000c09117210 */ /* 0x000fe20007ffe0ff */
[----:B------:R-:W-:Y:S01]  /*0450*/  FFMA.FTZ R14, R14, R15, -1 ;  /* 0xbf8000000e0e7423 */ /* 0x000fe2000001000f */
[----:B------:R-:W-:Y:S01]  /*0460*/  FSETP.GT.AND P6, PT, R18, 8.50705917302346158658e+37, PT ;  /* 0x7e8000001200780b */ /* 0x000fe20003fc4000 */
[----:B------:R-:W-:Y:S01]  /*0470*/  @!P5 FMUL R7, R7, 0.5 ;  /* 0x3f0000000707d820 */ /* 0x000fe20000400000 */
[----:B------:R-:W-:Y:S01]  /*0480*/  @P3 FMUL R19, R19, 0.25 ;  /* 0x3e80000013133820 */ /* 0x000fe20000400000 */
[----:B------:R-:W-:Y:S01]  /*0490*/  FADD R17, R17, R14 ;  /* 0x0000000e11117221 */ /* 0x000fe20000000000 */
[----:B--2---:R-:W-:Y:S01]  /*04a0*/  @!P1 FMUL R21, R21, R21 ;  /* 0x0000001515159220 */ /* 0x004fe20000400000 */
[----:B------:R-:W-:Y:S01]  /*04b0*/  @P4 FMUL R20, R20, 0.25 ;  /* 0x3e80000014144820 */ /* 0x000fe20000400000 */
[----:B------:R-:W-:Y:S01]  /*04c0*/  MOV R14, 0x3d39bf78 ;  /* 0x3d39bf78000e7802 */ /* 0x000fe20000000f00 */
[----:B------:R-:W1:Y:S01]  /*04d0*/  MUFU.EX2 R7, R7 ;  /* 0x0000000700077308 */ /* 0x000e620000000800 */
[----:B------:R-:W-:Y:S01]  /*04e0*/  FADD R21, R21, 1 ;  /* 0x3f80000015157421 */ /* 0x000fe20000000000 */
[----:B------:R-:W-:Y:S01]  /*04f0*/  @!P2 FMUL R16, R16, 0.5 ;  /* 0x3f0000001010a820 */ /* 0x000fe20000400000 */
[----:B------:R-:W-:-:S02]  /*0500*/  FSEL R23, R15, 1, P3 ;  /* 0x3f8000000f177808 */ /* 0x000fc40001800000 */
[----:B------:R-:W-:Y:S01]  /*0510*/  FSEL R22, R15, 1, P4 ;  /* 0x3f8000000f167808 */ /* 0x000fe20002000000 */
[----:B------:R-:W-:Y:S01]  /*0520*/  @P6 FMUL R18, R18, 0.25 ;  /* 0x3e80000012126820 */ /* 0x000fe20000400000 */
[----:B------:R-:W-:Y:S01]  /*0530*/  FSETP.GT.AND P1, PT, R21, 8.50705917302346158658e+37, PT ;  /* 0x7e8000001500780b */ /* 0x000fe20003f24000 */
[----:B------:R2:W3:Y:S01]  /*0540*/  MUFU.RCP R0, R19 ;  /* 0x0000001300007308 */ /* 0x0004e20000001000 */
[----:B------:R-:W-:Y:S02]  /*0550*/  ISETP.GE.U32.AND P4, PT, R9, 0x7f800000, PT ;  /* 0x7f8000000900780c */ /* 0x000fe40003f86070 */
[----:B------:R-:W-:Y:S01]  /*0560*/  I2FP.F32.S32 R12, R12 ;  /* 0x0000000c000c7245 */ /* 0x000fe20000201400 */
[----:B-1----:R-:W-:-:S04]  /*0570*/  @!P5 FMUL R7, R7, R7 ;  /* 0x000000070707d220 */ /* 0x002fc80000400000 */
[----:B------:R1:W4:Y:S01]  /*0580*/  MUFU.RCP R13, R20 ;  /* 0x00000014000d7308 */ /* 0x0003220000001000 */
[----:B--2---:R-:W-:Y:S01]  /*0590*/  FADD.FTZ.RZ R19, R6, 1 ;  /* 0x3f80000006137421 */ /* 0x004fe2000001c000 */
[----:B------:R-:W-:Y:S02]  /*05a0*/  FSETP.GT.AND P5, PT, R5, RZ, PT ;  /* 0x000000ff0500720b */ /* 0x000fe40003fa4000 */
[----:B------:R-:W-:Y:S02]  /*05b0*/  @P1 FMUL R21, R21, 0.25 ;  /* 0x3e80000015151820 */ /* 0x000fe40000400000 */
[----:B------:R-:W-:Y:S01]  /*05c0*/  IADD3 R19, R19, -0x3f400000, RZ ;  /* 0xc0c0000013137810 */ /* 0x000fe20007ffe0ff */
[----:B---3--:R-:W-:Y:S01]  /*05d0*/  FMUL R0, R0, R23 ;  /* 0x0000001700007220 */ /* 0x008fe20000400000 */
[----:B------:R-:W2:Y:S01]  /*05e0*/  MUFU.EX2 R16, R16 ;  /* 0x0000001000107308 */ /* 0x000ea20000000800 */
[----:B-1----:R-:W-:Y:S01]  /*05f0*/  FFMA.FTZ R20, R17, -R14, 0.10546888411045074463 ;  /* 0x3dd8001211147423 */ /* 0x002fe2000001080e */
[----:B------:R-:W-:Y:S01]  /*0600*/  LOP3.LUT R19, R19, 0xff800000, RZ, 0xc0, !PT ;  /* 0xff80000013137812 */ /* 0x000fe200078ec0ff */
[----:B------:R-:W-:-:S02]  /*0610*/  FADD.FTZ.RZ R23, R7, 1 ;  /* 0x3f80000007177421 */ /* 0x000fc4000001c000 */
[----:B------:R-:W-:Y:S01]  /*0620*/  FFMA.FTZ R20, R17, R20, -0.13229703903198242188 ;  /* 0xbe0778e011147423 */ /* 0x000fe20000010014 */
[----:B------:R-:W-:Y:S01]  /*0630*/  IADD3 R25, R6, -R19, RZ ;  /* 0x8000001306197210 */ /* 0x000fe20007ffe0ff */
[----:B----4-:R-:W-:Y:S01]  /*0640*/  FMUL R13, R13, R22 ;  /* 0x000000160d0d7220 */ /* 0x010fe20000400000 */
[----:B------:R-:W1:Y:S01]  /*0650*/  MUFU.RCP R18, R18 ;  /* 0x0000001200127308 */ /* 0x000e620000001000 */
[C---:B------:R-:W-:Y:S01]  /*0660*/  FFMA.FTZ R20, R17.reuse, R20, 0.14491446316242218018 ;  /* 0x3e14647511147423 */ /* 0x040fe20000010014 */
[----:B------:R-:W-:Y:S02]  /*0670*/  IADD3 R22, -R19, 0x40800000, RZ ;  /* 0x4080000013167810 */ /* 0x000fe40007ffe1ff */
[----:B------:R-:W-:Y:S01]  /*0680*/  IADD3 R24, R23, -0x3f400000, RZ ;  /* 0xc0c0000017187810 */ /* 0x000fe20007ffe0ff */
[----:B------:R-:W-:Y:S01]  /*0690*/  FFMA.FTZ R20, R17, R20, -0.16641564667224884033 ;  /* 0xbe2a68dd11147423 */ /* 0x000fe20000010014 */
[----:B------:R-:W-:Y:S01]  /*06a0*/  FSEL R23, R15, 1, P6 ;  /* 0x3f8000000f177808 */ /* 0x000fe20003000000 */
[----:B--2---:R-:W-:Y:S01]  /*06b0*/  @!P2 FMUL R16, R16, R16 ;  /* 0x000000101010a220 */ /* 0x004fe20000400000 */
[----:B------:R-:W2:Y:S01]  /*06c0*/  MUFU.RCP R21, R21 ;  /* 0x0000001500157308 */ /* 0x000ea20000001000 */
[----:B------:R-:W-:Y:S01]  /*06d0*/  FFMA.FTZ R20, R17, R20, 0.19988867640495300293 ;  /* 0x3e4caf9e11147423 */ /* 0x000fe20000010014 */
[----:B------:R-:W-:Y:S01]  /*06e0*/  FFMA.FTZ R22, R22, R15, -1 ;  /* 0xbf80000016167423 */ /* 0x000fe2000001000f */
[----:B------:R-:W-:-:S02]  /*06f0*/  I2FP.F32.S32 R19, R19 ;  /* 0x0000001300137245 */ /* 0x000fc40000201400 */
[----:B------:R-:W-:Y:S01]  /*0700*/  FFMA.FTZ R20, R17, R20, -0.25000196695327758789 ;  /* 0xbe80004211147423 */ /* 0x000fe20000010014 */
[----:B------:R-:W-:Y:S01]  /*0710*/  FADD R25, R25, R22 ;  /* 0x0000001619197221 */ /* 0x000fe20000000000 */
[----:B-1----:R-:W-:Y:S01]  /*0720*/  FMUL R18, R18, R23 ;  /* 0x0000001712127220 */ /* 0x002fe20000400000 */
[----:B------:R-:W-:Y:S01]  /*0730*/  FADD.FTZ.RZ R23, R16, 1 ;  /* 0x3f80000010177421 */ /* 0x000fe2000001c000 */
[----:B------:R-:W-:Y:S01]  /*0740*/  FFMA.FTZ R20, R17, R20, 0.33333510160446166992 ;  /* 0x3eaaaae611147423 */ /* 0x000fe20000010014 */
[----:B------:R-:W-:Y:S02]  /*0750*/  FSETP.GT.AND P6, PT, R4, RZ, PT ;  /* 0x000000ff0400720b */ /* 0x000fe40003fc4000 */
[----:B------:R-:W-:Y:S01]  /*0760*/  ISETP.GE.U32.AND P2, PT, R7, 0x7f800000, PT ;  /* 0x7f8000000700780c */ /* 0x000fe20003f46070 */
[C---:B------:R-:W-:Y:S01]  /*0770*/  FFMA.FTZ R22, R17.reuse, R20, -0.5 ;  /* 0xbf00000011167423 */ /* 0x040fe20000010014 */
[----:B------:R-:W-:Y:S02]  /*0780*/  LOP3.LUT R20, R24, 0xff800000, RZ, 0xc0, !PT ;  /* 0xff80000018147812 */ /* 0x000fe400078ec0ff */
[----:B------:R-:W-:Y:S01]  /*0790*/  IADD3 R23, R23, -0x3f400000, RZ ;  /* 0xc0c0000017177810 */ /* 0x000fe20007ffe0ff */
[----:B------:R-:W-:Y:S01]  /*07a0*/  FMUL R22, R17, R22 ;  /* 0x0000001611167220 */ /* 0x000fe20000400000 */
[----:B------:R-:W-:-:S02]  /*07b0*/  FSEL R24, R15, 1, P1 ;  /* 0x3f8000000f187808 */ /* 0x000fc40000800000 */
[----:B------:R-:W-:Y:S01]  /*07c0*/  IADD3 R26, -R20, 0x40800000, RZ ;  /* 0x40800000141a7810 */ /* 0x000fe20007ffe1ff */
[----:B------:R-:W-:Y:S01]  /*07d0*/  FFMA.FTZ R17, R17, R22, R17 ;  /* 0x0000001611117223 */ /* 0x000fe20000010011 */
[----:B------:R-:W-:Y:S01]  /*07e0*/  LOP3.LUT R23, R23, 0xff800000, RZ, 0xc0, !PT ;  /* 0xff80000017177812 */ /* 0x000fe200078ec0ff */
[----:B--2---:R-:W-:Y:S01]  /*07f0*/  FMUL R21, R21, R24 ;  /* 0x0000001815157220 */ /* 0x004fe20000400000 */
[----:B------:R-:W-:Y:S01]  /*0800*/  IADD3 R27, R7, -R20, RZ ;  /* 0x80000014071b7210 */ /* 0x000fe20007ffe0ff */
[-C--:B------:R-:W-:Y:S01]  /*0810*/  FFMA.FTZ R26, R26, R15.reuse, -1 ;  /* 0xbf8000001a1a7423 */ /* 0x080fe2000001000f */
[----:B------:R-:W-:Y:S01]  /*0820*/  IADD3 R24, -R23, 0x40800000, RZ ;  /* 0x4080000017187810 */ /* 0x000fe20007ffe1ff */
[----:B------:R-:W-:Y:S01]  /*0830*/  FFMA.FTZ R22, R25, -R14, 0.10546888411045074463 ;  /* 0x3dd8001219167423 */ /* 0x000fe2000001080e */
[----:B------:R-:W-:Y:S01]  /*0840*/  I2FP.F32.S32 R20, R20 ;  /* 0x0000001400147245 */ /* 0x000fe20000201400 */
[----:B------:R-:W-:Y:S01]  /*0850*/  FADD R27, R27, R26 ;  /* 0x0000001a1b1b7221 */ /* 0x000fe20000000000 */
[----:B------:R-:W-:Y:S01]  /*0860*/  IADD3 R26, R16, -R23, RZ ;  /* 0x80000017101a7210 */ /* 0x000fe20007ffe0ff */
[----:B------:R-:W-:Y:S01]  /*0870*/  FFMA.FTZ R15, R24, R15, -1 ;  /* 0xbf800000180f7423 */ /* 0x000fe2000001000f */
[----:B------:R-:W-:Y:S01]  /*0880*/  FFMA.FTZ R22, R25, R22, -0.13229703903198242188 ;  /* 0xbe0778e019167423 */ /* 0x000fe20000010016 */
[----:B------:R-:W-:Y:S01]  /*0890*/  FFMA.FTZ R24, R27, -R14, 0.10546888411045074463 ;  /* 0x3dd800121b187423 */ /* 0x000fe2000001080e */
[----:B------:R-:W-:Y:S01]  /*08a0*/  FMUL R20, R20, 1.1920928955078125e-07 ;  /* 0x3400000014147820 */ /* 0x000fe20000400000 */
[----:B------:R-:W-:Y:S01]  /*08b0*/  FADD R15, R26, R15 ;  /* 0x0000000f1a0f7221 */ /* 0x000fe20000000000 */
[----:B------:R-:W-:Y:S01]  /*08c0*/  FFMA.FTZ R22, R25, R22, 0.14491446316242218018 ;  /* 0x3e14647519167423 */ /* 0x000fe20000010016 */
[----:B------:R-:W-:Y:S01]  /*08d0*/  FFMA.FTZ R24, R27, R24, -0.13229703903198242188 ;  /* 0xbe0778e01b187423 */ /* 0x000fe20000010018 */
[----:B------:R-:W-:Y:S01]  /*08e0*/  I2FP.F32.S32 R23, R23 ;  /* 0x0000001700177245 */ /* 0x000fe20000201400 */
[----:B------:R-:W-:Y:S01]  /*08f0*/  FFMA.FTZ R14, R15, -R14, 0.10546888411045074463 ;  /* 0x3dd800120f0e7423 */ /* 0x000fe2000001080e */
[----:B------:R-:W-:Y:S01]  /*0900*/  FFMA.FTZ R22, R25, R22, -0.16641564667224884033 ;  /* 0xbe2a68dd19167423 */ /* 0x000fe20000010016 */
[----:B------:R-:W-:Y:S01]  /*0910*/  FFMA.FTZ R24, R27, R24, 0.14491446316242218018 ;  /* 0x3e1464751b187423 */ /* 0x000fe20000010018 */
[C---:B------:R-:W-:Y:S01]  /*0920*/  FSETP.GT.AND P1, PT, -R4.reuse, RZ, PT ;  /* 0x000000ff0400720b */ /* 0x040fe20003f24100 */
[----:B------:R-:W-:Y:S01]  /*0930*/  FFMA.FTZ R14, R15, R14, -0.13229703903198242188 ;  /* 0xbe0778e00f0e7423 */ /* 0x000fe2000001000e */
[----:B------:R-:W-:Y:S01]  /*0940*/  FFMA.FTZ R22, R25, R22, 0.19988867640495300293 ;  /* 0x3e4caf9e19167423 */ /* 0x000fe20000010016 */
[----:B------:R-:W-:Y:S01]  /*0950*/  FFMA.FTZ R24, R27, R24, -0.16641564667224884033 ;  /* 0xbe2a68dd1b187423 */ /* 0x000fe20000010018 */
[----:B------:R-:W-:Y:S01]  /*0960*/  FSEL R4, R4, RZ, !P6 ;  /* 0x000000ff04047208 */ /* 0x000fe20007000000 */
[----:B------:R-:W-:Y:S01]  /*0970*/  FFMA.FTZ R14, R15, R14, 0.14491446316242218018 ;  /* 0x3e1464750f0e7423 */ /* 0x000fe2000001000e */
[----:B------:R-:W-:Y:S01]  /*0980*/  FFMA.FTZ R22, R25, R22, -0.25000196695327758789 ;  /* 0xbe80004219167423 */ /* 0x000fe20000010016 */
[----:B------:R-:W-:Y:S01]  /*0990*/  FFMA.FTZ R24, R27, R24, 0.19988867640495300293 ;  /* 0x3e4caf9e1b187423 */ /* 0x000fe20000010018 */
[----:B------:R-:W-:Y:S01]  /*09a0*/  FMUL R23, R23, 1.1920928955078125e-07 ;  /* 0x3400000017177820 */ /* 0x000fe20000400000 */
[----:B------:R-:W-:Y:S01]  /*09b0*/  FFMA.FTZ R14, R15, R14, -0.16641564667224884033 ;  /* 0xbe2a68dd0f0e7423 */ /* 0x000fe2000001000e */
[----:B------:R-:W-:Y:S01]  /*09c0*/  FFMA.FTZ R22, R25, R22, 0.33333510160446166992 ;  /* 0x3eaaaae619167423 */ /* 0x000fe20000010016 */
[----:B------:R-:W-:Y:S01]  /*09d0*/  FFMA.FTZ R24, R27, R24, -0.25000196695327758789 ;  /* 0xbe8000421b187423 */ /* 0x000fe20000010018 */
[----:B------:R-:W-:Y:S01]  /*09e0*/  FSETP.GT.AND P6, PT, -R5, RZ, PT ;  /* 0x000000ff0500720b */ /* 0x000fe20003fc4100 */
[----:B------:R-:W-:Y:S01]  /*09f0*/  FFMA.FTZ R14, R15, R14, 0.19988867640495300293 ;  /* 0x3e4caf9e0f0e7423 */ /* 0x000fe2000001000e */
[----:B------:R-:W-:Y:S01]  /*0a00*/  FFMA.FTZ R22, R25, R22, -0.5 ;  /* 0xbf00000019167423 */ /* 0x000fe20000010016 */
[----:B------:R-:W-:Y:S01]  /*0a10*/  FFMA.FTZ R24, R27, R24, 0.33333510160446166992 ;  /* 0x3eaaaae61b187423 */ /* 0x000fe20000010018 */
[----:B------:R-:W-:Y:S01]  /*0a20*/  FSEL R10, R10, RZ, !P1 ;  /* 0x000000ff0a0a7208 */ /* 0x000fe20004800000 */
[----:B------:R-:W-:Y:S01]  /*0a30*/  FFMA.FTZ R14, R15, R14, -0.25000196695327758789 ;  /* 0xbe8000420f0e7423 */ /* 0x000fe2000001000e */
[----:B------:R-:W-:Y:S01]  /*0a40*/  FMUL R22, R25, R22 ;  /* 0x0000001619167220 */ /* 0x000fe20000400000 */
[----:B------:R-:W-:Y:S01]  /*0a50*/  FFMA.FTZ R24, R27, R24, -0.5 ;  /* 0xbf0000001b187423 */ /* 0x000fe20000010018 */
[----:B------:R-:W-:Y:S01]  /*0a60*/  ISETP.GE.U32.AND P1, PT, R6, 0x7f800000, PT ;  /* 0x7f8000000600780c */ /* 0x000fe20003f26070 */
[----:B------:R-:W-:Y:S01]  /*0a70*/  FFMA.FTZ R14, R15, R14, 0.33333510160446166992 ;  /* 0x3eaaaae60f0e7423 */ /* 0x000fe2000001000e */
[----:B------:R-:W-:Y:S01]  /*0a80*/  FFMA.FTZ R25, R25, R22, R25 ;  /* 0x0000001619197223 */ /* 0x000fe20000010019 */
[----:B------:R-:W-:Y:S01]  /*0a90*/  FMUL R24, R27, R24 ;  /* 0x000000181b187220 */ /* 0x000fe20000400000 */
[----:B------:R-:W-:Y:S01]  /*0aa0*/  ISETP.GE.U32.AND P3, PT, R16, 0x7f800000, PT ;  /* 0x7f8000001000780c */ /* 0x000fe20003f66070 */
[----:B------:R-:W-:Y:S01]  /*0ab0*/  FFMA.FTZ R22, R15, R14, -0.5 ;  /* 0xbf0000000f167423 */ /* 0x000fe2000001000e */
[----:B------:R-:W-:Y:S01]  /*0ac0*/  FMUL R14, R19, 1.1920928955078125e-07 ;  /* 0x34000000130e7820 */ /* 0x000fe20000400000 */
[----:B------:R-:W-:Y:S01]  /*0ad0*/  FFMA.FTZ R27, R27, R24, R27 ;  /* 0x000000181b1b7223 */ /* 0x000fe2000001001b */
[----:B------:R-:W-:Y:S01]  /*0ae0*/  FSEL R5, R5, RZ, !P5 ;  /* 0x000000ff05057208 */ /* 0x000fe20006800000 */
[C---:B------:R-:W-:Y:S01]  /*0af0*/  FMUL R22, R15.reuse, R22 ;  /* 0x000000160f167220 */ /* 0x040fe20000400000 */
[----:B------:R-:W-:Y:S01]  /*0b00*/  FFMA.FTZ R14, R14, 0.69314718246459960938, R25 ;  /* 0x3f3172180e0e7823 */ /* 0x000fe20000010019 */
[----:B------:R-:W-:Y:S01]  /*0b10*/  FFMA.FTZ R27, R20, 0.69314718246459960938, R27 ;  /* 0x3f317218141b7823 */ /* 0x000fe2000001001b */
[----:B------:R-:W-:Y:S01]  /*0b20*/  FMUL R20, R12, 1.1920928955078125e-07 ;  /* 0x340000000c147820 */ /* 0x000fe20000400000 */
[----:B------:R-:W-:Y:S01]  /*0b30*/  FFMA.FTZ R22, R15, R22, R15 ;  /* 0x000000160f167223 */ /* 0x000fe2000001000f */
[----:B------:R-:W-:-:S02]  /*0b40*/  FSEL R11, R11, RZ, !P6 ;  /* 0x000000ff0b0b7208 */ /* 0x000fc40007000000 */
[----:B------:R-:W-:Y:S01]  /*0b50*/  FFMA.FTZ R17, R20, 0.69314718246459960938, R17 ;  /* 0x3f31721814117823 */ /* 0x000fe20000010011 */
[----:B------:R-:W-:Y:S01]  /*0b60*/  FFMA.FTZ R12, R23, 0.69314718246459960938, R22 ;  /* 0x3f317218170c7823 */ /* 0x000fe20000010016 */
[----:B------:R-:W-:Y:S06]  /*0b70*/  @!P4 BRA `(.L_x_1) ;  /* 0x000000000014c947 */ /* 0x000fec0003800000 */
[C---:B------:R-:W-:Y:S02]  /*0b80*/  ISETP.GE.AND P4, PT, R9.reuse, -0x407fffff, PT ;  /* 0xbf8000010900780c */ /* 0x040fe40003f86270 */
[----:B------:R-:W-:-:S11]  /*0b90*/  FSETP.NEU.AND P5, PT, R9, RZ, PT ;  /* 0x000000ff0900720b */ /* 0x000fd60003fad000 */
[----:B------:R-:W-:-:S05]  /*0ba0*/  @P4 MOV R20, 0x7f800000 ;  /* 0x7f80000000144802 */ /* 0x000fca0000000f00 */
[----:B------:R-:W-:-:S05]  /*0bb0*/  @P4 FFMA.FTZ R17, R9, R20, +INF ;  /* 0x7f80000009114423 */ /* 0x000fca0000010014 */
[----:B------:R-:W-:-:S07]  /*0bc0*/  FSEL R17, R17, -RZ, P5 ;  /* 0x800000ff11117208 */ /* 0x000fce0002800000 */
.L_x_1:
[----:B------:R-:W-:Y:S05]  /*0bd0*/  BSYNC B0 ;  /* 0x0000000000007941 */ /* 0x000fea0003800000 */
.L_x_0:
[----:B------:R-:W-:Y:S04]  /*0be0*/  BSSY B0, `(.L_x_2) ;  /* 0x0000007000007945 */ /* 0x000fe80003800000 */
[----:B------:R-:W-:Y:S05]  /*0bf0*/  @!P1 BRA `(.L_x_3) ;  /* 0x0000000000149947 */ /* 0x000fea0003800000 */
[C---:B------:R-:W-:Y:S02]  /*0c00*/  ISETP.GE.AND P1, PT, R6.reuse, -0x407fffff, PT ;  /* 0xbf8000010600780c */ /* 0x040fe40003f26270 */
[----:B------:R-:W-:-:S11]  /*0c10*/  FSETP.NEU.AND P4, PT, R6, RZ, PT ;  /* 0x000000ff0600720b */ /* 0x000fd60003f8d000 */
[----:B------:R-:W-:-:S05]  /*0c20*/  @P1 MOV R9, 0x7f800000 ;  /* 0x7f80000000091802 */ /* 0x000fca0000000f00 */
[----:B------:R-:W-:-:S05]  /*0c30*/  @P1 FFMA.FTZ R14, R6, R9, +INF ;  /* 0x7f800000060e1423 */ /* 0x000fca0000010009 */
[----:B------:R-:W-:-:S07]  /*0c40*/  FSEL R14, R14, -RZ, P4 ;  /* 0x800000ff0e0e7208 */ /* 0x000fce0002000000 */
.L_x_3:
[----:B------:R-:W-:Y:S05]  /*0c50*/  BSYNC B0 ;  /* 0x0000000000007941 */ /* 0x000fea0003800000 */
.L_x_2:
[----:B------:R-:W-:Y:S04]  /*0c60*/  BSSY B0, `(.L_x_4) ;  /* 0x0000007000007945 */ /* 0x000fe80003800000 */
[----:B------:R-:W-:Y:S05]  /*0c70*/  @!P2 BRA `(.L_x_5) ;  /* 0x000000000014a947 */ /* 0x000fea0003800000 */
[C---:B------:R-:W-:Y:S02]  /*0c80*/  ISETP.GE.AND P1, PT, R7.reuse, -0x407fffff, PT ;  /* 0xbf8000010700780c */ /* 0x040fe40003f26270 */
[----:B------:R-:W-:-:S11]  /*0c90*/  FSETP.NEU.AND P2, PT, R7, RZ, PT ;  /* 0x000000ff0700720b */ /* 0x000fd60003f4d000 */
[----:B------:R-:W-:-:S05]  /*0ca0*/  @P1 MOV R6, 0x7f800000 ;  /* 0x7f80000000061802 */ /* 0x000fca0000000f00 */
[----:B------:R-:W-:-:S05]  /*0cb0*/  @P1 FFMA.FTZ R27, R7, R6, +INF ;  /* 0x7f800000071b1423 */ /* 0x000fca0000010006 */
[----:B------:R-:W-:-:S07]  /*0cc0*/  FSEL R27, R27, -RZ, P2 ;  /* 0x800000ff1b1b7208 */ /* 0x000fce0001000000 */
.L_x_5:
[----:B------:R-:W-:Y:S05]  /*0cd0*/  BSYNC B0 ;  /* 0x0000000000007941 */ /* 0x000fea0003800000 */
.L_x_4:
[----:B------:R-:W-:Y:S04]  /*0ce0*/  BSSY B0, `(.L_x_6) ;  /* 0x0000007000007945 */ /* 0x000fe80003800000 */
[----:B------:R-:W-:Y:S05]  /*0cf0*/  @!P3 BRA `(.L_x_7) ;  /* 0x000000000014b947 */ /* 0x000fea0003800000 */
[C---:B------:R-:W-:Y:S02]  /*0d00*/  ISETP.GE.AND P1, PT, R16.reuse, -0x407fffff, PT ;  /* 0xbf8000011000780c */ /* 0x040fe40003f26270 */
[----:B------:R-:W-:-:S11]  /*0d10*/  FSETP.NEU.AND P2, PT, R16, RZ, PT ;  /* 0x000000ff1000720b */ /* 0x000fd60003f4d000 */
[----:B------:R-:W-:-:S05]  /*0d20*/  @P1 MOV R7, 0x7f800000 ;  /* 0x7f80000000071802 */ /* 0x000fca0000000f00 */
[----:B------:R-:W-:-:S05]  /*0d30*/  @P1 FFMA.FTZ R12, R16, R7, +INF ;  /* 0x7f800000100c1423 */ /* 0x000fca0000010007 */
[----:B------:R-:W-:-:S07]  /*0d40*/  FSEL R12, R12, -RZ, P2 ;  /* 0x800000ff0c0c7208 */ /* 0x000fce0001000000 */
.L_x_7:
[----:B------:R-:W-:Y:S05]  /*0d50*/  BSYNC B0 ;  /* 0x0000000000007941 */ /* 0x000fea0003800000 */
.L_x_6:
[----:B------:R-:W-:Y:S01]  /*0d60*/  FMUL R0, R0, R0 ;  /* 0x0000000000007220 */ /* 0x000fe20000400000 */
[----:B------:R-:W-:Y:S01]  /*0d70*/  FMUL R13, R13, R13 ;  /* 0x0000000d0d0d7220 */ /* 0x000fe20000400000 */
[----:B------:R-:W-:Y:S01]  /*0d80*/  FMUL R18, R18, R18 ;  /* 0x0000001212127220 */ /* 0x000fe20000400000 */
[----:B------:R-:W-:Y:S01]  /*0d90*/  FMUL R21, R21, R21 ;  /* 0x0000001515157220 */ /* 0x000fe20000400000 */
[----:B------:R-:W-:Y:S01]  /*0da0*/  FADD R14, R5, -R14 ;  /* 0x8000000e050e7221 */ /* 0x000fe20000000000 */
[----:B------:R-:W-:Y:S01]  /*0db0*/  FMUL R7, R0, 3 ;  /* 0x4040000000077820 */ /* 0x000fe20000400000 */
[----:B------:R-:W-:Y:S01]  /*0dc0*/  FADD R11, R11, -R12 ;  /* 0x8000000c0b0b7221 */ /* 0x000fe20000000000 */
[----:B-----5:R-:W-:Y:S01]  /*0dd0*/  FADD R5, -R3, 1 ;  /* 0x3f80000003057421 */ /* 0x020fe20000000100 */
[----:B------:R-:W-:Y:S01]  /*0de0*/  FMUL R0, R13, 3 ;  /* 0x404000000d007820 */ /* 0x000fe20000400000 */
[----:B------:R-:W-:Y:S01]  /*0df0*/  FADD R6, -R2, 1 ;  /* 0x3f80000002067421 */ /* 0x000fe20000000100 */
[----:B------:R-:W-:Y:S01]  /*0e00*/  FMUL R9, R18, -4 ;  /* 0xc080000012097820 */ /* 0x000fe20000400000 */
[----:B------:R-:W-:Y:S01]  /*0e10*/  FMUL R12, R21, -4 ;  /* 0xc0800000150c7820 */ /* 0x000fe20000400000 */
[----:B------:R-:W-:Y:S01]  /*0e20*/  FMUL R0, R5, R0 ;  /* 0x0000000005007220 */ /* 0x000fe20000400000 */
[----:B------:R-:W-:Y:S01]  /*0e30*/  ULDC.64 UR6, c[0x0][0x220] ;  /* 0x0000880000067ab9 */ /* 0x000fe20000000a00 */
[----:B------:R-:W-:Y:S01]  /*0e40*/  FADD R10, R10, -R27 ;  /* 0x8000001b0a0a7221 */ /* 0x000fe20000000000 */
[----:B------:R-:W-:Y:S01]  /*0e50*/  FMUL R7, R6, R7 ;  /* 0x0000000706077220 */ /* 0x000fe20000400000 */
[----:B------:R-:W-:Y:S01]  /*0e60*/  FMUL R9, R9, R2 ;  /* 0x0000000209097220 */ /* 0x000fe20000400000 */
[----:B------:R-:W-:Y:S01]  /*0e70*/  FMUL R5, R12, R3 ;  /* 0x000000030c057220 */ /* 0x000fe20000400000 */
[----:B------:R-:W-:Y:S01]  /*0e80*/  SHF.R.S32.HI R3, RZ, 0x1f, R8 ;  /* 0x0000001fff037819 */ /* 0x000fe20000011408 */
[----:B------:R-:W-:Y:S01]  /*0e90*/  FADD R4, R4, -R17 ;  /* 0x8000001104047221 */ /* 0x000fe20000000000 */
[----:B------:R-:W-:Y:S01]  /*0ea0*/  LEA R2, P1, R8, UR6, 0x2 ;  /* 0x0000000608027c11 */ /* 0x000fe2000f8210ff */
[----:B------:R-:W-:Y:S01]  /*0eb0*/  FMUL R10, R7, R10 ;  /* 0x0000000a070a7220 */ /* 0x000fe20000400000 */
[----:B------:R-:W-:-:S02]  /*0ec0*/  FMUL R0, R0, R11 ;  /* 0x0000000b00007220 */ /* 0x000fc40000400000 */
[----:B------:R-:W-:Y:S01]  /*0ed0*/  LEA.HI.X R3, R8, UR7, R3, 0x2, P1 ;  /* 0x0000000708037c11 */ /* 0x000fe200088f1403 */
[----:B------:R-:W-:Y:S01]  /*0ee0*/  FFMA R4, R9, R4, R10 ;  /* 0x0000000409047223 */ /* 0x000fe2000000000a */
[----:B------:R-:W-:Y:S01]  /*0ef0*/  FFMA R5, R5, R14, R0 ;  /* 0x0000000e05057223 */ /* 0x000fe20000000000 */
[----:B------:R-:W-:Y:S06]  /*0f00*/  @P0 EXIT ;  /* 0x000000000000094d */ /* 0x000fec0003800000 */
[----:B------:R-:W-:Y:S01]  /*0f10*/  STG.E.64 desc[UR4][R2.64], R4 ;  /* 0x0000000402007986 */ /* 0x000fe2000c101b04 */
[----:B------:R-:W-:Y:S05]  /*0f20*/  EXIT ;  /* 0x000000000000794d */ /* 0x000fea0003800000 */
.L_x_8:
[----:B------:R-:W-:-:S00]  /*0f30*/  BRA `(.L_x_8) ;  /* 0xfffffffc00fc7947 */ /* 0x000fc0000383ffff */
[----:B------:R-:W-:-:S00]  /*0f40*/  NOP ;  /* 0x0000000000007918 */ /* 0x000fc00000000000 */
        /* <DEDUP_REMOVED lines=11> */
.L_x_9:


//--------------------- .nv.global.init           --------------------------
	.section	.nv.global.init,"aw",@progbits
.nv.global.init:
	.type		_$_str,@object
	.size		_$_str,(.L_0 - _$_str)
_$_str:
        /*0000*/ 	.byte	0x5f, 0x5f, 0x43, 0x55, 0x44, 0x41, 0x5f, 0x46, 0x54, 0x5a, 0x00
.L_0:


//--------------------- .nv.constant0.triton_poi_fused_log_sigmoid_forward_mul_neg_pow_rsub_sigmoid_sub_0 --------------------------
	.section	.nv.constant0.triton_poi_fused_log_sigmoid_forward_mul_neg_pow_rsub_sigmoid_sub_0,"a",@progbits
	.sectionflags	@""
	.align	4
.nv.constant0.triton_poi_fused_log_sigmoid_forward_mul_neg_pow_rsub_sigmoid_sub_0:
	.zero		556
